//
// Generated by NVIDIA NVVM Compiler
//
// Compiler Build ID: CL-36424714
// Cuda compilation tools, release 13.0, V13.0.88
// Based on NVVM 20.0.0
//

.version 9.0
.target sm_100
.address_size 64

	// .globl	_Z15learn_grid_syncPfS_ii

.visible .entry _Z15learn_grid_syncPfS_ii(
	.param .u64 .ptr .align 1 _Z15learn_grid_syncPfS_ii_param_0,
	.param .u64 .ptr .align 1 _Z15learn_grid_syncPfS_ii_param_1,
	.param .u32 _Z15learn_grid_syncPfS_ii_param_2,
	.param .u32 _Z15learn_grid_syncPfS_ii_param_3
)
{
	.reg .pred 	%p<5>;
	.reg .b32 	%r<29>;
	.reg .b32 	%f<4>;
	.reg .b64 	%rd<19>;

	ld.param.u64 	%rd6, [_Z15learn_grid_syncPfS_ii_param_0];
	ld.param.u64 	%rd5, [_Z15learn_grid_syncPfS_ii_param_1];
	ld.param.u32 	%r5, [_Z15learn_grid_syncPfS_ii_param_2];
	ld.param.u32 	%r8, [_Z15learn_grid_syncPfS_ii_param_3];
	cvta.to.global.u64 	%rd1, %rd6;
	// begin inline asm
	mov.u32 %r6, %envreg2;
	// end inline asm
	cvt.u64.u32 	%rd7, %r6;
	// begin inline asm
	mov.u32 %r7, %envreg1;
	// end inline asm
	cvt.u64.u32 	%rd8, %r7;
	shl.b64 	%rd9, %rd8, 32;
	or.b64  	%rd2, %rd9, %rd7;
	mov.u32 	%r1, %ctaid.x;
	mov.u32 	%r2, %tid.x;
	mad.lo.s32 	%r3, %r8, %r1, %r2;
	mul.wide.u32 	%rd10, %r3, 4;
	add.s64 	%rd11, %rd1, %rd10;
	ld.global.f32 	%f1, [%rd11];
	add.f32 	%f2, %f1, 0f3F800000;
	st.global.f32 	[%rd11], %f2;
	setp.ne.s64 	%p1, %rd2, 0;
	@%p1 bra 	$L__BB0_2;
	// begin inline asm
	trap;
	// end inline asm
$L__BB0_2:
	barrier.sync 	0;
	mov.u32 	%r9, %tid.y;
	add.s32 	%r10, %r2, %r9;
	mov.u32 	%r11, %tid.z;
	or.b32  	%r12, %r10, %r11;
	setp.ne.s32 	%p2, %r12, 0;
	@%p2 bra 	$L__BB0_5;
	add.s64 	%rd12, %rd2, 4;
	mov.u32 	%r15, %nctaid.x;
	mov.u32 	%r16, %nctaid.y;
	mul.lo.s32 	%r17, %r15, %r16;
	mov.u32 	%r18, %nctaid.z;
	mul.lo.s32 	%r19, %r17, %r18;
	mov.u32 	%r20, %ctaid.y;
	add.s32 	%r21, %r1, %r20;
	mov.u32 	%r22, %ctaid.z;
	neg.s32 	%r23, %r22;
	setp.eq.s32 	%p3, %r21, %r23;
	sub.s32 	%r24, -2147483647, %r19;
	selp.b32 	%r14, %r24, 1, %p3;
	// begin inline asm
	atom.add.release.gpu.u32 %r13,[%rd12],%r14;
	// end inline asm
$L__BB0_4:
	// begin inline asm
	ld.acquire.gpu.u32 %r25,[%rd12];
	// end inline asm
	xor.b32  	%r26, %r25, %r13;
	setp.gt.s32 	%p4, %r26, -1;
	@%p4 bra 	$L__BB0_4;
$L__BB0_5:
	cvta.to.global.u64 	%rd14, %rd5;
	barrier.sync 	0;
	not.b32 	%r27, %r3;
	add.s32 	%r28, %r5, %r27;
	mul.wide.u32 	%rd15, %r28, 4;
	add.s64 	%rd16, %rd1, %rd15;
	ld.global.f32 	%f3, [%rd16];
	add.s64 	%rd18, %rd14, %rd10;
	st.global.f32 	[%rd18], %f3;
	ret;

}


// ===== COMPILED SASS (sm_100) =====

	.target	sm_100

	.elftype	@"ET_EXEC"


//--------------------- .note.nv.tkinfo           --------------------------
	.section	.note.nv.tkinfo,"",@"SHT_NOTE"
	.sectionflags	@"SHF_NOTE_NV_TKINFO"
	.tkinfo
        /*0018*/ 	.word	0x00000002
        /*0030*/ 	.string	""
        /*0030*/ 	.string	"ptxas"
        /*0030*/ 	.string	"Cuda compilation tools, release 13.0, V13.0.88"
        /*0030*/ 	.string	"Build cuda_13.0.r13.0/compiler.36424714_0"
        /*0030*/ 	.string	"-arch sm_100 -m 64 "



//--------------------- .note.nv.cuinfo           --------------------------
	.section	.note.nv.cuinfo,"",@"SHT_NOTE"
	.sectionflags	@"SHF_NOTE_NV_CUINFO"
        /*0018*/ 	.short	0x0002
        /*001a*/ 	.short	0x0064
        /*001c*/ 	.short	0x0082
	.zero		2


//--------------------- .nv.info                  --------------------------
	.section	.nv.info,"",@"SHT_CUDA_INFO"
	.align	4


	//----- nvinfo : EIATTR_REGCOUNT
	.align		4
        /*0000*/ 	.byte	0x04, 0x2f
        /*0002*/ 	.short	(.L_1 - .L_0)
	.align		4
.L_0:
        /*0004*/ 	.word	index@(_Z15learn_grid_syncPfS_ii)
        /*0008*/ 	.word	0x0000000e


	//----- nvinfo : EIATTR_FRAME_SIZE
	.align		4
.L_1:
        /*000c*/ 	.byte	0x04, 0x11
        /*000e*/ 	.short	(.L_3 - .L_2)
	.align		4
.L_2:
        /*0010*/ 	.word	index@(_Z15learn_grid_syncPfS_ii)
        /*0014*/ 	.word	0x00000000


	//----- nvinfo : EIATTR_MIN_STACK_SIZE
	.align		4
.L_3:
        /*0018*/ 	.byte	0x04, 0x12
        /*001a*/ 	.short	(.L_5 - .L_4)
	.align		4
.L_4:
        /*001c*/ 	.word	index@(_Z15learn_grid_syncPfS_ii)
        /*0020*/ 	.word	0x00000000
.L_5:


//--------------------- .nv.compat                --------------------------
	.section	.nv.compat,"",@"SHT_CUDA_COMPAT_INFO"
	.align	4
        /*0000*/ 	.byte	0x02, 0x09, 0x00, 0x00, 0x02, 0x02, 0x01, 0x00, 0x02, 0x05, 0x05, 0x00, 0x03, 0x07, 0x01, 0x01
        /*0010*/ 	.byte	0x02, 0x03, 0x00, 0x00, 0x02, 0x06, 0x01, 0x00, 0x04, 0x0b, 0x08, 0x00, 0x09, 0x00, 0x00, 0x00
        /*0020*/ 	.byte	0x00, 0x00, 0x00, 0x00


//--------------------- .nv.info._Z15learn_grid_syncPfS_ii --------------------------
	.section	.nv.info._Z15learn_grid_syncPfS_ii,"",@"SHT_CUDA_INFO"
	.sectionflags	@""
	.align	4


	//----- nvinfo : EIATTR_CUDA_API_VERSION
	.align		4
        /*0000*/ 	.byte	0x04, 0x37
        /*0002*/ 	.short	(.L_7 - .L_6)
.L_6:
        /*0004*/ 	.word	0x00000082


	//----- nvinfo : EIATTR_KPARAM_INFO
	.align		4
.L_7:
        /*0008*/ 	.byte	0x04, 0x17
        /*000a*/ 	.short	(.L_9 - .L_8)
.L_8:
        /*000c*/ 	.word	0x00000000
        /*0010*/ 	.short	0x0003
        /*0012*/ 	.short	0x0014
        /*0014*/ 	.byte	0x00, 0xf0, 0x11, 0x00


	//----- nvinfo : EIATTR_KPARAM_INFO
	.align		4
.L_9:
        /*0018*/ 	.byte	0x04, 0x17
        /*001a*/ 	.short	(.L_11 - .L_10)
.L_10:
        /*001c*/ 	.word	0x00000000
        /*0020*/ 	.short	0x0002
        /*0022*/ 	.short	0x0010
        /*0024*/ 	.byte	0x00, 0xf0, 0x11, 0x00


	//----- nvinfo : EIATTR_KPARAM_INFO
	.align		4
.L_11:
        /*0028*/ 	.byte	0x04, 0x17
        /*002a*/ 	.short	(.L_13 - .L_12)
.L_12:
        /*002c*/ 	.word	0x00000000
        /*0030*/ 	.short	0x0001
        /*0032*/ 	.short	0x0008
        /*0034*/ 	.byte	0x00, 0xf5, 0x21, 0x00


	//----- nvinfo : EIATTR_KPARAM_INFO
	.align		4
.L_13:
        /*0038*/ 	.byte	0x04, 0x17
        /*003a*/ 	.short	(.L_15 - .L_14)
.L_14:
        /*003c*/ 	.word	0x00000000
        /*0040*/ 	.short	0x0000
        /*0042*/ 	.short	0x0000
        /*0044*/ 	.byte	0x00, 0xf5, 0x21, 0x00


	//----- nvinfo : EIATTR_SPARSE_MMA_MASK
	.align		4
.L_15:
        /*0048*/ 	.byte	0x03, 0x50
        /*004a*/ 	.short	0x0000


	//----- nvinfo : EIATTR_MAXREG_COUNT
	.align		4
        /*004c*/ 	.byte	0x03, 0x1b
        /*004e*/ 	.short	0x00ff


	//----- nvinfo : EIATTR_NUM_BARRIERS
	.align		4
        /*0050*/ 	.byte	0x02, 0x4c
        /*0052*/ 	.byte	0x01
	.zero		1


	//----- nvinfo : EIATTR_MERCURY_ISA_VERSION
	.align		4
        /*0054*/ 	.byte	0x03, 0x5f
        /*0056*/ 	.short	0x0101


	//----- nvinfo : EIATTR_INT_WARP_WIDE_INSTR_OFFSETS
	.align		4
        /*0058*/ 	.byte	0x04, 0x31
        /*005a*/ 	.short	(.L_17 - .L_16)


	//   ....[0]....
.L_16:
        /*005c*/ 	.word	0x00000240


	//   ....[1]....
        /*0060*/ 	.word	0x00000390


	//----- nvinfo : EIATTR_COOP_GROUP_MASK_REGIDS
	.align		4
.L_17:
        /*0064*/ 	.byte	0x04, 0x29
        /*0066*/ 	.short	(.L_19 - .L_18)


	//   ....[0]....
.L_18:
        /*0068*/ 	.word	0xffffffff


	//   ....[1]....
        /*006c*/ 	.word	0xffffffff


	//----- nvinfo : EIATTR_COOP_GROUP_INSTR_OFFSETS
	.align		4
.L_19:
        /*0070*/ 	.byte	0x04, 0x28
        /*0072*/ 	.short	(.L_21 - .L_20)


	//   ....[0]....
.L_20:
        /*0074*/ 	.word	0x00000190


	//   ....[1]....
        /*0078*/ 	.word	0x00000460


	//----- nvinfo : EIATTR_VRC_CTA_INIT_COUNT
	.align		4
.L_21:
        /*007c*/ 	.byte	0x02, 0x4a
	.zero		1
	.zero		1


	//----- nvinfo : EIATTR_EXIT_INSTR_OFFSETS
	.align		4
        /*0080*/ 	.byte	0x04, 0x1c
        /*0082*/ 	.short	(.L_23 - .L_22)


	//   ....[0]....
.L_22:
        /*0084*/ 	.word	0x000004b0


	//----- nvinfo : EIATTR_CRS_STACK_SIZE
	.align		4
.L_23:
        /*0088*/ 	.byte	0x04, 0x1e
        /*008a*/ 	.short	(.L_25 - .L_24)
.L_24:
        /*008c*/ 	.word	0x00000000


	//----- nvinfo : EIATTR_CBANK_PARAM_SIZE
	.align		4
.L_25:
        /*0090*/ 	.byte	0x03, 0x19
        /*0092*/ 	.short	0x0018


	//----- nvinfo : EIATTR_PARAM_CBANK
	.align		4
        /*0094*/ 	.byte	0x04, 0x0a
        /*0096*/ 	.short	(.L_27 - .L_26)
	.align		4
.L_26:
        /*0098*/ 	.word	index@(.nv.constant0._Z15learn_grid_syncPfS_ii)
        /*009c*/ 	.short	0x0380
        /*009e*/ 	.short	0x0018


	//----- nvinfo : EIATTR_SW_WAR
	.align		4
.L_27:
        /*00a0*/ 	.byte	0x04, 0x36
        /*00a2*/ 	.short	(.L_29 - .L_28)
.L_28:
        /*00a4*/ 	.word	0x00000008
.L_29:


//--------------------- .nv.callgraph             --------------------------
	.section	.nv.callgraph,"",@"SHT_CUDA_CALLGRAPH"
	.align	4
	.sectionentsize	8
	.align		4
        /*0000*/ 	.word	0x00000000
	.align		4
        /*0004*/ 	.word	0xffffffff
	.align		4
        /*0008*/ 	.word	0x00000000
	.align		4
        /*000c*/ 	.word	0xfffffffe
	.align		4
        /*0010*/ 	.word	0x00000000
	.align		4
        /*0014*/ 	.word	0xfffffffd
	.align		4
        /*0018*/ 	.word	0x00000000
	.align		4
        /*001c*/ 	.word	0xfffffffc


//--------------------- .text._Z15learn_grid_syncPfS_ii --------------------------
	.section	.text._Z15learn_grid_syncPfS_ii,"ax",@progbits
	.align	128
        .global         _Z15learn_grid_syncPfS_ii
        .type           _Z15learn_grid_syncPfS_ii,@function
        .size           _Z15learn_grid_syncPfS_ii,(.L_x_4 - _Z15learn_grid_syncPfS_ii)
        .other          _Z15learn_grid_syncPfS_ii,@"STO_CUDA_ENTRY STV_DEFAULT"
_Z15learn_grid_syncPfS_ii:
.text._Z15learn_grid_syncPfS_ii:
[----:B------:R-:W-:Y:S01]  /*0000*/  LDC R1, c[0x0][0x37c] ;  /* 0x0000df00ff017b82 */ /* 0x000fe20000000800 */
[----:B------:R-:W0:Y:S07]  /*0010*/  S2R R4, SR_TID.X ;  /* 0x0000000000047919 */ /* 0x000e2e0000002100 */
[----:B------:R-:W0:Y:S01]  /*0020*/  S2UR UR14, SR_CTAID.X ;  /* 0x00000000000e79c3 */ /* 0x000e220000002500 */
[----:B------:R-:W1:Y:S07]  /*0030*/  LDCU.64 UR10, c[0x0][0x358] ;  /* 0x00006b00ff0a77ac */ /* 0x000e6e0008000a00 */
[----:B------:R-:W0:Y:S08]  /*0040*/  LDC R5, c[0x0][0x394] ;  /* 0x0000e500ff057b82 */ /* 0x000e300000000800 */
[----:B------:R-:W2:Y:S01]  /*0050*/  LDC.64 R2, c[0x0][0x380] ;  /* 0x0000e000ff027b82 */ /* 0x000ea20000000a00 */
[----:B0-----:R-:W-:-:S04]  /*0060*/  IMAD R5, R5, UR14, R4 ;  /* 0x0000000e05057c24 */ /* 0x001fc8000f8e0204 */
[----:B--2---:R-:W-:-:S05]  /*0070*/  IMAD.WIDE.U32 R6, R5, 0x4, R2 ;  /* 0x0000000405067825 */ /* 0x004fca00078e0002 */
[----:B-1----:R-:W2:Y:S01]  /*0080*/  LDG.E R0, desc[UR10][R6.64] ;  /* 0x0000000a06007981 */ /* 0x002ea2000c1e1900 */
[----:B------:R-:W-:-:S05]  /*0090*/  CS2R.32 R9, SR_CgaSize ;  /* 0x0000000000097805 */ /* 0x000fca0000008a00 */
[----:B------:R-:W-:-:S05]  /*00a0*/  IMAD R9, R9, -0xa0, RZ ;  /* 0xffffff6009097824 */ /* 0x000fca00078e02ff */
[----:B------:R-:W-:-:S14]  /*00b0*/  R2UR UR12, R9 ;  /* 0x00000000090c72ca */ /* 0x000fdc00000e0000 */
[----:B------:R-:W0:Y:S01]  /*00c0*/  LDCU UR12, c[0x0][UR12+0x258] ;  /* 0x00004b000c0c77ac */ /* 0x000e220008000800 */
[----:B------:R-:W-:-:S05]  /*00d0*/  CS2R.32 R9, SR_CgaSize ;  /* 0x0000000000097805 */ /* 0x000fca0000008a00 */
[----:B------:R-:W-:-:S05]  /*00e0*/  IMAD R9, R9, -0xa0, RZ ;  /* 0xffffff6009097824 */ /* 0x000fca00078e02ff */
[----:B------:R-:W-:-:S14]  /*00f0*/  R2UR UR13, R9 ;  /* 0x00000000090d72ca */ /* 0x000fdc00000e0000 */
[----:B------:R-:W1:Y:S01]  /*0100*/  LDCU UR13, c[0x0][UR13+0x254] ;  /* 0x00004a800d0d77ac */ /* 0x000e620008000800 */
[----:B0-----:R-:W-:-:S04]  /*0110*/  UISETP.NE.U32.AND UP0, UPT, UR12, URZ, UPT ;  /* 0x000000ff0c00728c */ /* 0x001fc8000bf05070 */
[----:B-1----:R-:W-:Y:S01]  /*0120*/  UISETP.NE.AND.EX UP0, UPT, UR13, URZ, UPT, UP0 ;  /* 0x000000ff0d00728c */ /* 0x002fe2000bf05300 */
[----:B--2---:R-:W-:-:S05]  /*0130*/  FADD R9, R0, 1 ;  /* 0x3f80000000097421 */ /* 0x004fca0000000000 */
[----:B------:R0:W-:Y:S03]  /*0140*/  STG.E desc[UR10][R6.64], R9 ;  /* 0x0000000906007986 */ /* 0x0001e6000c10190a */
[----:B------:R-:W-:Y:S05]  /*0150*/  BRA.U UP0, `(.L_x_0) ;  /* 0x0000000100047547 */ /* 0x000fea000b800000 */
[----:B------:R-:W-:Y:S05]  /*0160*/  BPT.TRAP 0x1 ;  /* 0x000000040000795c */ /* 0x000fea0000300000 */
.L_x_0:
[----:B0-----:R-:W0:Y:S01]  /*0170*/  S2R R7, SR_TID.Y ;  /* 0x0000000000077919 */ /* 0x001e220000002200 */
[----:B------:R-:W1:Y:S01]  /*0180*/  S2R R9, SR_TID.Z ;  /* 0x0000000000097919 */ /* 0x000e620000002300 */
[----:B------:R-:W-:Y:S01]  /*0190*/  BAR.SYNC.DEFER_BLOCKING 0x0 ;  /* 0x0000000000007b1d */ /* 0x000fe20000010000 */
[----:B0-----:R-:W-:-:S04]  /*01a0*/  IADD3 R0, PT, PT, R4, R7, RZ ;  /* 0x0000000704007210 */ /* 0x001fc80007ffe0ff */
[----:B-1----:R-:W-:-:S13]  /*01b0*/  LOP3.LUT P0, RZ, R0, R9, RZ, 0xfc, !PT ;  /* 0x0000000900ff7212 */ /* 0x002fda000780fcff */
[----:B------:R-:W-:Y:S05]  /*01c0*/  @P0 BRA `(.L_x_1) ;  /* 0x0000000000900947 */ /* 0x000fea0003800000 */
[----:B------:R-:W0:Y:S01]  /*01d0*/  LDCU UR4, c[0x0][0x370] ;  /* 0x00006e00ff0477ac */ /* 0x000e220008000800 */
[----:B------:R-:W1:Y:S01]  /*01e0*/  S2UR UR7, SR_CTAID.Y ;  /* 0x00000000000779c3 */ /* 0x000e620000002600 */
[----:B------:R-:W2:Y:S01]  /*01f0*/  S2R R7, SR_LANEID ;  /* 0x0000000000077919 */ /* 0x000ea20000000000 */
[----:B------:R-:W-:Y:S01]  /*0200*/  MOV R6, UR12 ;  /* 0x0000000c00067c02 */ /* 0x000fe20008000f00 */
[----:B------:R-:W3:Y:S01]  /*0210*/  LDCU UR5, c[0x0][0x374] ;  /* 0x00006e80ff0577ac */ /* 0x000ee20008000800 */
[----:B------:R-:W4:Y:S04]  /*0220*/  LDCU UR6, c[0x0][0x378] ;  /* 0x00006f00ff0677ac */ /* 0x000f280008000800 */
[----:B------:R-:W5:Y:S01]  /*0230*/  S2UR UR8, SR_CTAID.Z ;  /* 0x00000000000879c3 */ /* 0x000f620000002700 */
[----:B------:R-:W-:-:S02]  /*0240*/  VOTEU.ANY UR15, UPT, PT ;  /* 0x00000000000f7886 */ /* 0x000fc400038e0100 */
[----:B------:R-:W2:Y:S01]  /*0250*/  FLO.U32 R4, UR15 ;  /* 0x0000000f00047d00 */ /* 0x000ea200080e0000 */
[----:B0-----:R-:W-:-:S07]  /*0260*/  UIADD3 UR9, UPT, UPT, URZ, -UR4, URZ ;  /* 0x80000004ff097290 */ /* 0x001fce000fffe0ff */
[----:B------:R-:W0:Y:S01]  /*0270*/  POPC R0, UR15 ;  /* 0x0000000f00007d09 */ /* 0x000e220008000000 */
[----:B-1----:R-:W-:-:S03]  /*0280*/  UIADD3 UR4, UPT, UPT, UR14, UR7, URZ ;  /* 0x000000070e047290 */ /* 0x002fc6000fffe0ff */
[----:B------:R-:W-:Y:S02]  /*0290*/  UMOV UR7, UR9 ;  /* 0x0000000900077c82 */ /* 0x000fe40008000000 */
[----:B---3--:R-:W-:Y:S02]  /*02a0*/  UIMAD UR5, UR7, UR5, URZ ;  /* 0x00000005070572a4 */ /* 0x008fe4000f8e02ff */
[----:B-----5:R-:W-:Y:S01]  /*02b0*/  UIADD3 UR8, UPT, UPT, -UR8, URZ, URZ ;  /* 0x000000ff08087290 */ /* 0x020fe2000fffe1ff */
[----:B--2---:R-:W-:Y:S02]  /*02c0*/  ISETP.EQ.U32.AND P0, PT, R4, R7, PT ;  /* 0x000000070400720c */ /* 0x004fe40003f02070 */
[----:B------:R-:W-:Y:S01]  /*02d0*/  MOV R7, UR13 ;  /* 0x0000000d00077c02 */ /* 0x000fe20008000f00 */
[----:B------:R-:W-:Y:S02]  /*02e0*/  UISETP.NE.AND UP0, UPT, UR4, UR8, UPT ;  /* 0x000000080400728c */ /* 0x000fe4000bf05270 */
[----:B----4-:R-:W-:-:S04]  /*02f0*/  UIMAD UR4, UR6, UR5, -0x7fffffff ;  /* 0x80000001060474a4 */ /* 0x010fc8000f8e0205 */
[----:B------:R-:W-:-:S06]  /*0300*/  USEL UR4, UR4, 0x1, !UP0 ;  /* 0x0000000104047887 */ /* 0x000fcc000c000000 */
[----:B0-----:R-:W-:Y:S01]  /*0310*/  IMAD R9, R0, UR4, RZ ;  /* 0x0000000400097c24 */ /* 0x001fe2000f8e02ff */
[----:B------:R-:W-:Y:S06]  /*0320*/  @P0 MEMBAR.ALL.GPU ;  /* 0x0000000000000992 */ /* 0x000fec000000a000 */
[----:B------:R-:W-:-:S00]  /*0330*/  @P0 ERRBAR ;  /* 0x00000000000009ab */ /* 0x000fc00000000000 */
[----:B------:R-:W-:Y:S06]  /*0340*/  @P0 CGAERRBAR ;  /* 0x00000000000005ab */ /* 0x000fec0000000000 */
[----:B------:R-:W2:Y:S01]  /*0350*/  @P0 ATOM.E.ADD.STRONG.GPU PT, R9, desc[UR10][R6.64+0x4], R9 ;  /* 0x800004090609098a */ /* 0x000ea200081ef10a */
[----:B------:R-:W0:Y:S02]  /*0360*/  S2R R8, SR_LTMASK ;  /* 0x0000000000087919 */ /* 0x000e240000003900 */
[----:B0-----:R-:W-:-:S04]  /*0370*/  LOP3.LUT R8, R8, UR15, RZ, 0xc0, !PT ;  /* 0x0000000f08087c12 */ /* 0x001fc8000f8ec0ff */
[----:B------:R-:W0:Y:S01]  /*0380*/  POPC R11, R8 ;  /* 0x00000008000b7309 */ /* 0x000e220000000000 */
[----:B--2---:R-:W0:Y:S02]  /*0390*/  SHFL.IDX PT, R0, R9, R4, 0x1f ;  /* 0x00001f0409007589 */ /* 0x004e2400000e0000 */
[----:B0-----:R-:W-:-:S07]  /*03a0*/  IMAD R0, R11, UR4, R0 ;  /* 0x000000040b007c24 */ /* 0x001fce000f8e0200 */
.L_x_2:
[----:B------:R-:W2:Y:S04]  /*03b0*/  LD.E.STRONG.GPU R9, desc[UR10][R6.64+0x4] ;  /* 0x0000040a06097980 */ /* 0x000ea8000c10f900 */
[----:B--2---:R-:W-:Y:S01]  /*03c0*/  CCTL.IVALL ;  /* 0x00000000ff00798f */ /* 0x004fe20002000000 */
[----:B------:R-:W-:Y:S05]  /*03d0*/  YIELD ;  /* 0x0000000000007946 */ /* 0x000fea0003800000 */
[----:B------:R-:W-:-:S04]  /*03e0*/  LOP3.LUT R9, R9, R0, RZ, 0x3c, !PT ;  /* 0x0000000009097212 */ /* 0x000fc800078e3cff */
[----:B------:R-:W-:-:S13]  /*03f0*/  ISETP.GT.AND P0, PT, R9, -0x1, PT ;  /* 0xffffffff0900780c */ /* 0x000fda0003f04270 */
[----:B------:R-:W-:Y:S05]  /*0400*/  @P0 BRA `(.L_x_2) ;  /* 0xfffffffc00e80947 */ /* 0x000fea000383ffff */
.L_x_1:
[----:B------:R-:W-:Y:S05]  /*0410*/  WARPSYNC.ALL ;  /* 0x0000000000007948 */ /* 0x000fea0003800000 */
[----:B------:R-:W0:Y:S01]  /*0420*/  LDCU UR4, c[0x0][0x390] ;  /* 0x00007200ff0477ac */ /* 0x000e220008000800 */
[----:B------:R-:W-:-:S04]  /*0430*/  LOP3.LUT R0, RZ, R5, RZ, 0x33, !PT ;  /* 0x00000005ff007212 */ /* 0x000fc800078e33ff */
[----:B0-----:R-:W-:-:S05]  /*0440*/  IADD3 R7, PT, PT, R0, UR4, RZ ;  /* 0x0000000400077c10 */ /* 0x001fca000fffe0ff */
[----:B------:R-:W-:Y:S01]  /*0450*/  IMAD.WIDE.U32 R2, R7, 0x4, R2 ;  /* 0x0000000407027825 */ /* 0x000fe200078e0002 */
[----:B------:R-:W-:Y:S08]  /*0460*/  BAR.SYNC.DEFER_BLOCKING 0x0 ;  /* 0x0000000000007b1d */ /* 0x000ff00000010000 */
[----:B------:R-:W0:Y:S01]  /*0470*/  LDC.64 R6, c[0x0][0x388] ;  /* 0x0000e200ff067b82 */ /* 0x000e220000000a00 */
[----:B------:R-:W2:Y:S01]  /*0480*/  LDG.E R3, desc[UR10][R2.64] ;  /* 0x0000000a02037981 */ /* 0x000ea2000c1e1900 */
[----:B0-----:R-:W-:-:S05]  /*0490*/  IMAD.WIDE.U32 R4, R5, 0x4, R6 ;  /* 0x0000000405047825 */ /* 0x001fca00078e0006 */
[----:B--2---:R-:W-:Y:S01]  /*04a0*/  STG.E desc[UR10][R4.64], R3 ;  /* 0x0000000304007986 */ /* 0x004fe2000c10190a */
[----:B------:R-:W-:Y:S05]  /*04b0*/  EXIT ;  /* 0x000000000000794d */ /* 0x000fea0003800000 */
.L_x_3:
[----:B------:R-:W-:-:S00]  /*04c0*/  BRA `(.L_x_3) ;  /* 0xfffffffc00fc7947 */ /* 0x000fc0000383ffff */
[----:B------:R-:W-:-:S00]  /*04d0*/  NOP ;  /* 0x0000000000007918 */ /* 0x000fc00000000000 */
        /* <DEDUP_REMOVED lines=10> */
.L_x_4:


//--------------------- .nv.shared.reserved.0     --------------------------
	.section	.nv.shared.reserved.0,"aw",@nobits
	.weak		__nv_reservedSMEM_offset_0_alias
	.size		__nv_reservedSMEM_offset_0_alias, 0, 64
	.other		__nv_reservedSMEM_offset_0_alias,@"STO_CUDA_RESERVED_SHARED STV_DEFAULT"
__nv_reservedSMEM_offset_0_alias:
	.zero		0
	.zero		64


//--------------------- .nv.constant0._Z15learn_grid_syncPfS_ii --------------------------
	.section	.nv.constant0._Z15learn_grid_syncPfS_ii,"a",@progbits
	.sectionflags	@""
	.align	4
.nv.constant0._Z15learn_grid_syncPfS_ii:
	.zero		920


//--------------------- SYMBOLS --------------------------

	.type		.nv.reservedSmem.offset0,@object
	.size		.nv.reservedSmem.offset0,0x4
